//
// Generated by NVIDIA NVVM Compiler
//
// Compiler Build ID: CL-36424714
// Cuda compilation tools, release 13.0, V13.0.88
// Based on NVVM 20.0.0
//

.version 9.0
.target sm_100
.address_size 64

	// .globl	spin

.visible .entry spin(
	.param .u64 spin_param_0
)
{
	.reg .pred 	%p<2>;
	.reg .b64 	%rd<5>;

	ld.param.u64 	%rd3, [spin_param_0];
	// begin inline asm
	mov.u64 	%rd2, %clock64;
	// end inline asm
	add.s64 	%rd1, %rd2, %rd3;
$L__BB0_1:
	// begin inline asm
	mov.u64 	%rd4, %clock64;
	// end inline asm
	setp.lt.s64 	%p1, %rd4, %rd1;
	@%p1 bra 	$L__BB0_1;
	ret;

}


// ===== COMPILED SASS (sm_100) =====

	.target	sm_100

	.elftype	@"ET_EXEC"


//--------------------- .note.nv.tkinfo           --------------------------
	.section	.note.nv.tkinfo,"",@"SHT_NOTE"
	.sectionflags	@"SHF_NOTE_NV_TKINFO"
	.tkinfo
        /*0018*/ 	.word	0x00000002
        /*0030*/ 	.string	""
        /*0030*/ 	.string	"ptxas"
        /*0030*/ 	.string	"Cuda compilation tools, release 13.0, V13.0.88"
        /*0030*/ 	.string	"Build cuda_13.0.r13.0/compiler.36424714_0"
        /*0030*/ 	.string	"-arch sm_100 -m 64 "



//--------------------- .note.nv.cuinfo           --------------------------
	.section	.note.nv.cuinfo,"",@"SHT_NOTE"
	.sectionflags	@"SHF_NOTE_NV_CUINFO"
        /*0018*/ 	.short	0x0002
        /*001a*/ 	.short	0x0064
        /*001c*/ 	.short	0x0082
	.zero		2


//--------------------- .nv.info                  --------------------------
	.section	.nv.info,"",@"SHT_CUDA_INFO"
	.align	4


	//----- nvinfo : EIATTR_REGCOUNT
	.align		4
        /*0000*/ 	.byte	0x04, 0x2f
        /*0002*/ 	.short	(.L_1 - .L_0)
	.align		4
.L_0:
        /*0004*/ 	.word	index@(spin)
        /*0008*/ 	.word	0x0000000a


	//----- nvinfo : EIATTR_FRAME_SIZE
	.align		4
.L_1:
        /*000c*/ 	.byte	0x04, 0x11
        /*000e*/ 	.short	(.L_3 - .L_2)
	.align		4
.L_2:
        /*0010*/ 	.word	index@(spin)
        /*0014*/ 	.word	0x00000000


	//----- nvinfo : EIATTR_MIN_STACK_SIZE
	.align		4
.L_3:
        /*0018*/ 	.byte	0x04, 0x12
        /*001a*/ 	.short	(.L_5 - .L_4)
	.align		4
.L_4:
        /*001c*/ 	.word	index@(spin)
        /*0020*/ 	.word	0x00000000
.L_5:


//--------------------- .nv.compat                --------------------------
	.section	.nv.compat,"",@"SHT_CUDA_COMPAT_INFO"
	.align	4
        /*0000*/ 	.byte	0x02, 0x09, 0x00, 0x00, 0x02, 0x02, 0x01, 0x00, 0x02, 0x05, 0x05, 0x00, 0x03, 0x07, 0x01, 0x01
        /*0010*/ 	.byte	0x02, 0x03, 0x00, 0x00, 0x02, 0x06, 0x01, 0x00, 0x04, 0x0b, 0x08, 0x00, 0x09, 0x00, 0x00, 0x00
        /*0020*/ 	.byte	0x00, 0x00, 0x00, 0x00


//--------------------- .nv.info.spin             --------------------------
	.section	.nv.info.spin,"",@"SHT_CUDA_INFO"
	.sectionflags	@""
	.align	4


	//----- nvinfo : EIATTR_CUDA_API_VERSION
	.align		4
        /*0000*/ 	.byte	0x04, 0x37
        /*0002*/ 	.short	(.L_7 - .L_6)
.L_6:
        /*0004*/ 	.word	0x00000082


	//----- nvinfo : EIATTR_KPARAM_INFO
	.align		4
.L_7:
        /*0008*/ 	.byte	0x04, 0x17
        /*000a*/ 	.short	(.L_9 - .L_8)
.L_8:
        /*000c*/ 	.word	0x00000000
        /*0010*/ 	.short	0x0000
        /*0012*/ 	.short	0x0000
        /*0014*/ 	.byte	0x00, 0xf0, 0x21, 0x00


	//----- nvinfo : EIATTR_SPARSE_MMA_MASK
	.align		4
.L_9:
        /*0018*/ 	.byte	0x03, 0x50
        /*001a*/ 	.short	0x0000


	//----- nvinfo : EIATTR_MAXREG_COUNT
	.align		4
        /*001c*/ 	.byte	0x03, 0x1b
        /*001e*/ 	.short	0x00ff


	//----- nvinfo : EIATTR_MERCURY_ISA_VERSION
	.align		4
        /*0020*/ 	.byte	0x03, 0x5f
        /*0022*/ 	.short	0x0101


	//----- nvinfo : EIATTR_VRC_CTA_INIT_COUNT
	.align		4
        /*0024*/ 	.byte	0x02, 0x4a
	.zero		1
	.zero		1


	//----- nvinfo : EIATTR_EXIT_INSTR_OFFSETS
	.align		4
        /*0028*/ 	.byte	0x04, 0x1c
        /*002a*/ 	.short	(.L_11 - .L_10)


	//   ....[0]....
.L_10:
        /*002c*/ 	.word	0x00000090


	//----- nvinfo : EIATTR_CBANK_PARAM_SIZE
	.align		4
.L_11:
        /*0030*/ 	.byte	0x03, 0x19
        /*0032*/ 	.short	0x0008


	//----- nvinfo : EIATTR_PARAM_CBANK
	.align		4
        /*0034*/ 	.byte	0x04, 0x0a
        /*0036*/ 	.short	(.L_13 - .L_12)
	.align		4
.L_12:
        /*0038*/ 	.word	index@(.nv.constant0.spin)
        /*003c*/ 	.short	0x0380
        /*003e*/ 	.short	0x0008


	//----- nvinfo : EIATTR_SW_WAR
	.align		4
.L_13:
        /*0040*/ 	.byte	0x04, 0x36
        /*0042*/ 	.short	(.L_15 - .L_14)
.L_14:
        /*0044*/ 	.word	0x00000008
.L_15:


//--------------------- .nv.callgraph             --------------------------
	.section	.nv.callgraph,"",@"SHT_CUDA_CALLGRAPH"
	.align	4
	.sectionentsize	8
	.align		4
        /*0000*/ 	.word	0x00000000
	.align		4
        /*0004*/ 	.word	0xffffffff
	.align		4
        /*0008*/ 	.word	0x00000000
	.align		4
        /*000c*/ 	.word	0xfffffffe
	.align		4
        /*0010*/ 	.word	0x00000000
	.align		4
        /*0014*/ 	.word	0xfffffffd
	.align		4
        /*0018*/ 	.word	0x00000000
	.align		4
        /*001c*/ 	.word	0xfffffffc


//--------------------- .text.spin                --------------------------
	.section	.text.spin,"ax",@progbits
	.align	128
        .global         spin
        .type           spin,@function
        .size           spin,(.L_x_2 - spin)
        .other          spin,@"STO_CUDA_ENTRY STV_DEFAULT"
spin:
.text.spin:
[----:B------:R-:W-:Y:S01]  /*0000*/  LDC R1, c[0x0][0x37c] ;  /* 0x0000df00ff017b82 */ /* 0x000fe20000000800 */
[----:B------:R-:W-:Y:S01]  /*0010*/  CS2R R2, SR_CLOCKLO ;  /* 0x0000000000027805 */ /* 0x000fe20000015000 */
[----:B------:R-:W0:Y:S05]  /*0020*/  LDCU.64 UR4, c[0x0][0x380] ;  /* 0x00007000ff0477ac */ /* 0x000e2a0008000a00 */
[----:B0-----:R-:W-:-:S04]  /*0030*/  IADD3 R5, P0, PT, R2, UR4, RZ ;  /* 0x0000000402057c10 */ /* 0x001fc8000ff1e0ff */
[----:B------:R-:W-:-:S09]  /*0040*/  IADD3.X R7, PT, PT, R3, UR5, RZ, P0, !PT ;  /* 0x0000000503077c10 */ /* 0x000fd200087fe4ff */
.L_x_0:
[----:B------:R-:W-:-:S06]  /*0050*/  CS2R R2, SR_CLOCKLO ;  /* 0x0000000000027805 */ /* 0x000fcc0000015000 */
[----:B------:R-:W-:-:S04]  /*0060*/  ISETP.GE.U32.AND P0, PT, R2, R5, PT ;  /* 0x000000050200720c */ /* 0x000fc80003f06070 */
[----:B------:R-:W-:-:S13]  /*0070*/  ISETP.GE.AND.EX P0, PT, R3, R7, PT, P0 ;  /* 0x000000070300720c */ /* 0x000fda0003f06300 */
[----:B------:R-:W-:Y:S05]  /*0080*/  @!P0 BRA `(.L_x_0) ;  /* 0xfffffffc00f08947 */ /* 0x000fea000383ffff */
[----:B------:R-:W-:Y:S05]  /*0090*/  EXIT ;  /* 0x000000000000794d */ /* 0x000fea0003800000 */
.L_x_1:
[----:B------:R-:W-:-:S00]  /*00a0*/  BRA `(.L_x_1) ;  /* 0xfffffffc00fc7947 */ /* 0x000fc0000383ffff */
[----:B------:R-:W-:-:S00]  /*00b0*/  NOP ;  /* 0x0000000000007918 */ /* 0x000fc00000000000 */
        /* <DEDUP_REMOVED lines=12> */
.L_x_2:


//--------------------- .nv.shared.reserved.0     --------------------------
	.section	.nv.shared.reserved.0,"aw",@nobits
	.weak		__nv_reservedSMEM_offset_0_alias
	.size		__nv_reservedSMEM_offset_0_alias, 0, 64
	.other		__nv_reservedSMEM_offset_0_alias,@"STO_CUDA_RESERVED_SHARED STV_DEFAULT"
__nv_reservedSMEM_offset_0_alias:
	.zero		0
	.zero		64


//--------------------- .nv.constant0.spin        --------------------------
	.section	.nv.constant0.spin,"a",@progbits
	.sectionflags	@""
	.align	4
.nv.constant0.spin:
	.zero		904


//--------------------- SYMBOLS --------------------------

	.type		.nv.reservedSmem.offset0,@object
	.size		.nv.reservedSmem.offset0,0x4
